//
// Generated by NVIDIA NVVM Compiler
//
// Compiler Build ID: CL-36424714
// Cuda compilation tools, release 13.0, V13.0.88
// Based on NVVM 20.0.0
//

.version 9.0
.target sm_100
.address_size 64

	// .globl	_Z10chw_to_hwcPfS_iii

.visible .entry _Z10chw_to_hwcPfS_iii(
	.param .u64 .ptr .align 1 _Z10chw_to_hwcPfS_iii_param_0,
	.param .u64 .ptr .align 1 _Z10chw_to_hwcPfS_iii_param_1,
	.param .u32 _Z10chw_to_hwcPfS_iii_param_2,
	.param .u32 _Z10chw_to_hwcPfS_iii_param_3,
	.param .u32 _Z10chw_to_hwcPfS_iii_param_4
)
{
	.reg .pred 	%p<4>;
	.reg .b32 	%r<22>;
	.reg .b32 	%f<2>;
	.reg .b64 	%rd<9>;

	ld.param.u64 	%rd1, [_Z10chw_to_hwcPfS_iii_param_0];
	ld.param.u64 	%rd2, [_Z10chw_to_hwcPfS_iii_param_1];
	ld.param.u32 	%r3, [_Z10chw_to_hwcPfS_iii_param_2];
	ld.param.u32 	%r4, [_Z10chw_to_hwcPfS_iii_param_3];
	ld.param.u32 	%r6, [_Z10chw_to_hwcPfS_iii_param_4];
	mov.u32 	%r7, %ntid.x;
	mov.u32 	%r8, %ctaid.x;
	mov.u32 	%r9, %tid.x;
	mad.lo.s32 	%r1, %r7, %r8, %r9;
	mov.u32 	%r10, %ntid.y;
	mov.u32 	%r11, %ctaid.y;
	mov.u32 	%r12, %tid.y;
	mad.lo.s32 	%r13, %r10, %r11, %r12;
	mul.lo.s32 	%r14, %r4, %r3;
	setp.ge.s32 	%p1, %r1, %r14;
	setp.ge.s32 	%p2, %r13, %r6;
	or.pred  	%p3, %p1, %p2;
	@%p3 bra 	$L__BB0_2;
	cvta.to.global.u64 	%rd3, %rd1;
	cvta.to.global.u64 	%rd4, %rd2;
	div.s32 	%r15, %r1, %r4;
	mul.lo.s32 	%r16, %r15, %r4;
	sub.s32 	%r17, %r1, %r16;
	mul.lo.s32 	%r18, %r6, %r4;
	mad.lo.s32 	%r19, %r17, %r6, %r13;
	mad.lo.s32 	%r20, %r18, %r15, %r19;
	mul.wide.s32 	%rd5, %r20, 4;
	add.s64 	%rd6, %rd3, %rd5;
	ld.global.f32 	%f1, [%rd6];
	mad.lo.s32 	%r21, %r19, %r3, %r15;
	mul.wide.s32 	%rd7, %r21, 4;
	add.s64 	%rd8, %rd4, %rd7;
	st.global.f32 	[%rd8], %f1;
$L__BB0_2:
	ret;

}


// ===== COMPILED SASS (sm_100) =====

	.target	sm_100

	.elftype	@"ET_EXEC"


//--------------------- .note.nv.tkinfo           --------------------------
	.section	.note.nv.tkinfo,"",@"SHT_NOTE"
	.sectionflags	@"SHF_NOTE_NV_TKINFO"
	.tkinfo
        /*0018*/ 	.word	0x00000002
        /*0030*/ 	.string	""
        /*0030*/ 	.string	"ptxas"
        /*0030*/ 	.string	"Cuda compilation tools, release 13.0, V13.0.88"
        /*0030*/ 	.string	"Build cuda_13.0.r13.0/compiler.36424714_0"
        /*0030*/ 	.string	"-arch sm_100 -m 64 "



//--------------------- .note.nv.cuinfo           --------------------------
	.section	.note.nv.cuinfo,"",@"SHT_NOTE"
	.sectionflags	@"SHF_NOTE_NV_CUINFO"
        /*0018*/ 	.short	0x0002
        /*001a*/ 	.short	0x0064
        /*001c*/ 	.short	0x0082
	.zero		2


//--------------------- .nv.info                  --------------------------
	.section	.nv.info,"",@"SHT_CUDA_INFO"
	.align	4


	//----- nvinfo : EIATTR_REGCOUNT
	.align		4
        /*0000*/ 	.byte	0x04, 0x2f
        /*0002*/ 	.short	(.L_1 - .L_0)
	.align		4
.L_0:
        /*0004*/ 	.word	index@(_Z10chw_to_hwcPfS_iii)
        /*0008*/ 	.word	0x0000000d


	//----- nvinfo : EIATTR_FRAME_SIZE
	.align		4
.L_1:
        /*000c*/ 	.byte	0x04, 0x11
        /*000e*/ 	.short	(.L_3 - .L_2)
	.align		4
.L_2:
        /*0010*/ 	.word	index@(_Z10chw_to_hwcPfS_iii)
        /*0014*/ 	.word	0x00000000


	//----- nvinfo : EIATTR_MIN_STACK_SIZE
	.align		4
.L_3:
        /*0018*/ 	.byte	0x04, 0x12
        /*001a*/ 	.short	(.L_5 - .L_4)
	.align		4
.L_4:
        /*001c*/ 	.word	index@(_Z10chw_to_hwcPfS_iii)
        /*0020*/ 	.word	0x00000000
.L_5:


//--------------------- .nv.compat                --------------------------
	.section	.nv.compat,"",@"SHT_CUDA_COMPAT_INFO"
	.align	4
        /*0000*/ 	.byte	0x02, 0x09, 0x00, 0x00, 0x02, 0x02, 0x01, 0x00, 0x02, 0x05, 0x05, 0x00, 0x03, 0x07, 0x01, 0x01
        /*0010*/ 	.byte	0x02, 0x03, 0x00, 0x00, 0x02, 0x06, 0x01, 0x00, 0x04, 0x0b, 0x08, 0x00, 0x09, 0x00, 0x00, 0x00
        /*0020*/ 	.byte	0x00, 0x00, 0x00, 0x00


//--------------------- .nv.info._Z10chw_to_hwcPfS_iii --------------------------
	.section	.nv.info._Z10chw_to_hwcPfS_iii,"",@"SHT_CUDA_INFO"
	.sectionflags	@""
	.align	4


	//----- nvinfo : EIATTR_CUDA_API_VERSION
	.align		4
        /*0000*/ 	.byte	0x04, 0x37
        /*0002*/ 	.short	(.L_7 - .L_6)
.L_6:
        /*0004*/ 	.word	0x00000082


	//----- nvinfo : EIATTR_KPARAM_INFO
	.align		4
.L_7:
        /*0008*/ 	.byte	0x04, 0x17
        /*000a*/ 	.short	(.L_9 - .L_8)
.L_8:
        /*000c*/ 	.word	0x00000000
        /*0010*/ 	.short	0x0004
        /*0012*/ 	.short	0x0018
        /*0014*/ 	.byte	0x00, 0xf0, 0x11, 0x00


	//----- nvinfo : EIATTR_KPARAM_INFO
	.align		4
.L_9:
        /*0018*/ 	.byte	0x04, 0x17
        /*001a*/ 	.short	(.L_11 - .L_10)
.L_10:
        /*001c*/ 	.word	0x00000000
        /*0020*/ 	.short	0x0003
        /*0022*/ 	.short	0x0014
        /*0024*/ 	.byte	0x00, 0xf0, 0x11, 0x00


	//----- nvinfo : EIATTR_KPARAM_INFO
	.align		4
.L_11:
        /*0028*/ 	.byte	0x04, 0x17
        /*002a*/ 	.short	(.L_13 - .L_12)
.L_12:
        /*002c*/ 	.word	0x00000000
        /*0030*/ 	.short	0x0002
        /*0032*/ 	.short	0x0010
        /*0034*/ 	.byte	0x00, 0xf0, 0x11, 0x00


	//----- nvinfo : EIATTR_KPARAM_INFO
	.align		4
.L_13:
        /*0038*/ 	.byte	0x04, 0x17
        /*003a*/ 	.short	(.L_15 - .L_14)
.L_14:
        /*003c*/ 	.word	0x00000000
        /*0040*/ 	.short	0x0001
        /*0042*/ 	.short	0x0008
        /*0044*/ 	.byte	0x00, 0xf5, 0x21, 0x00


	//----- nvinfo : EIATTR_KPARAM_INFO
	.align		4
.L_15:
        /*0048*/ 	.byte	0x04, 0x17
        /*004a*/ 	.short	(.L_17 - .L_16)
.L_16:
        /*004c*/ 	.word	0x00000000
        /*0050*/ 	.short	0x0000
        /*0052*/ 	.short	0x0000
        /*0054*/ 	.byte	0x00, 0xf5, 0x21, 0x00


	//----- nvinfo : EIATTR_SPARSE_MMA_MASK
	.align		4
.L_17:
        /*0058*/ 	.byte	0x03, 0x50
        /*005a*/ 	.short	0x0000


	//----- nvinfo : EIATTR_MAXREG_COUNT
	.align		4
        /*005c*/ 	.byte	0x03, 0x1b
        /*005e*/ 	.short	0x00ff


	//----- nvinfo : EIATTR_MERCURY_ISA_VERSION
	.align		4
        /*0060*/ 	.byte	0x03, 0x5f
        /*0062*/ 	.short	0x0101


	//----- nvinfo : EIATTR_VRC_CTA_INIT_COUNT
	.align		4
        /*0064*/ 	.byte	0x02, 0x4a
	.zero		1
	.zero		1


	//----- nvinfo : EIATTR_EXIT_INSTR_OFFSETS
	.align		4
        /*0068*/ 	.byte	0x04, 0x1c
        /*006a*/ 	.short	(.L_19 - .L_18)


	//   ....[0]....
.L_18:
        /*006c*/ 	.word	0x000000e0


	//   ....[1]....
        /*0070*/ 	.word	0x00000350


	//----- nvinfo : EIATTR_CBANK_PARAM_SIZE
	.align		4
.L_19:
        /*0074*/ 	.byte	0x03, 0x19
        /*0076*/ 	.short	0x001c


	//----- nvinfo : EIATTR_PARAM_CBANK
	.align		4
        /*0078*/ 	.byte	0x04, 0x0a
        /*007a*/ 	.short	(.L_21 - .L_20)
	.align		4
.L_20:
        /*007c*/ 	.word	index@(.nv.constant0._Z10chw_to_hwcPfS_iii)
        /*0080*/ 	.short	0x0380
        /*0082*/ 	.short	0x001c


	//----- nvinfo : EIATTR_SW_WAR
	.align		4
.L_21:
        /*0084*/ 	.byte	0x04, 0x36
        /*0086*/ 	.short	(.L_23 - .L_22)
.L_22:
        /*0088*/ 	.word	0x00000008
.L_23:


//--------------------- .nv.callgraph             --------------------------
	.section	.nv.callgraph,"",@"SHT_CUDA_CALLGRAPH"
	.align	4
	.sectionentsize	8
	.align		4
        /*0000*/ 	.word	0x00000000
	.align		4
        /*0004*/ 	.word	0xffffffff
	.align		4
        /*0008*/ 	.word	0x00000000
	.align		4
        /*000c*/ 	.word	0xfffffffe
	.align		4
        /*0010*/ 	.word	0x00000000
	.align		4
        /*0014*/ 	.word	0xfffffffd
	.align		4
        /*0018*/ 	.word	0x00000000
	.align		4
        /*001c*/ 	.word	0xfffffffc


//--------------------- .text._Z10chw_to_hwcPfS_iii --------------------------
	.section	.text._Z10chw_to_hwcPfS_iii,"ax",@progbits
	.align	128
        .global         _Z10chw_to_hwcPfS_iii
        .type           _Z10chw_to_hwcPfS_iii,@function
        .size           _Z10chw_to_hwcPfS_iii,(.L_x_1 - _Z10chw_to_hwcPfS_iii)
        .other          _Z10chw_to_hwcPfS_iii,@"STO_CUDA_ENTRY STV_DEFAULT"
_Z10chw_to_hwcPfS_iii:
.text._Z10chw_to_hwcPfS_iii:
[----:B------:R-:W-:Y:S01]  /*0000*/  LDC R1, c[0x0][0x37c] ;  /* 0x0000df00ff017b82 */ /* 0x000fe20000000800 */
[----:B------:R-:W0:Y:S07]  /*0010*/  S2R R6, SR_CTAID.Y ;  /* 0x0000000000067919 */ /* 0x000e2e0000002600 */
[----:B------:R-:W1:Y:S01]  /*0020*/  LDC.64 R2, c[0x0][0x390] ;  /* 0x0000e400ff027b82 */ /* 0x000e620000000a00 */
[----:B------:R-:W2:Y:S01]  /*0030*/  LDCU UR4, c[0x0][0x360] ;  /* 0x00006c00ff0477ac */ /* 0x000ea20008000800 */
[----:B------:R-:W0:Y:S01]  /*0040*/  S2R R7, SR_TID.Y ;  /* 0x0000000000077919 */ /* 0x000e220000002200 */
[----:B------:R-:W0:Y:S01]  /*0050*/  LDCU UR5, c[0x0][0x364] ;  /* 0x00006c80ff0577ac */ /* 0x000e220008000800 */
[----:B------:R-:W2:Y:S01]  /*0060*/  S2R R0, SR_CTAID.X ;  /* 0x0000000000007919 */ /* 0x000ea20000002500 */
[----:B------:R-:W3:Y:S01]  /*0070*/  LDCU UR6, c[0x0][0x398] ;  /* 0x00007300ff0677ac */ /* 0x000ee20008000800 */
[----:B------:R-:W2:Y:S01]  /*0080*/  S2R R5, SR_TID.X ;  /* 0x0000000000057919 */ /* 0x000ea20000002100 */
[----:B0-----:R-:W-:-:S05]  /*0090*/  IMAD R6, R6, UR5, R7 ;  /* 0x0000000506067c24 */ /* 0x001fca000f8e0207 */
[----:B---3--:R-:W-:Y:S01]  /*00a0*/  ISETP.GE.AND P0, PT, R6, UR6, PT ;  /* 0x0000000606007c0c */ /* 0x008fe2000bf06270 */
[----:B--2---:R-:W-:Y:S02]  /*00b0*/  IMAD R0, R0, UR4, R5 ;  /* 0x0000000400007c24 */ /* 0x004fe4000f8e0205 */
[----:B-1----:R-:W-:-:S05]  /*00c0*/  IMAD R5, R3, R2, RZ ;  /* 0x0000000203057224 */ /* 0x002fca00078e02ff */
[----:B------:R-:W-:-:S13]  /*00d0*/  ISETP.GE.OR P0, PT, R0, R5, P0 ;  /* 0x000000050000720c */ /* 0x000fda0000706670 */
[----:B------:R-:W-:Y:S05]  /*00e0*/  @P0 EXIT ;  /* 0x000000000000094d */ /* 0x000fea0003800000 */
[----:B------:R-:W-:Y:S01]  /*00f0*/  IABS R8, R3 ;  /* 0x0000000300087213 */ /* 0x000fe20000000000 */
[----:B------:R-:W0:Y:S01]  /*0100*/  LDCU.64 UR4, c[0x0][0x358] ;  /* 0x00006b00ff0477ac */ /* 0x000e220008000a00 */
[----:B------:R-:W-:Y:S02]  /*0110*/  IABS R10, R0 ;  /* 0x00000000000a7213 */ /* 0x000fe40000000000 */
[----:B------:R-:W1:Y:S08]  /*0120*/  I2F.RP R7, R8 ;  /* 0x0000000800077306 */ /* 0x000e700000209400 */
[----:B-1----:R-:W1:Y:S02]  /*0130*/  MUFU.RCP R7, R7 ;  /* 0x0000000700077308 */ /* 0x002e640000001000 */
[----:B-1----:R-:W-:-:S06]  /*0140*/  IADD3 R4, PT, PT, R7, 0xffffffe, RZ ;  /* 0x0ffffffe07047810 */ /* 0x002fcc0007ffe0ff */
[----:B------:R1:W2:Y:S02]  /*0150*/  F2I.FTZ.U32.TRUNC.NTZ R5, R4 ;  /* 0x0000000400057305 */ /* 0x0002a4000021f000 */
[----:B-1----:R-:W-:Y:S01]  /*0160*/  IMAD.MOV.U32 R4, RZ, RZ, RZ ;  /* 0x000000ffff047224 */ /* 0x002fe200078e00ff */
[----:B--2---:R-:W-:-:S05]  /*0170*/  IADD3 R9, PT, PT, RZ, -R5, RZ ;  /* 0x80000005ff097210 */ /* 0x004fca0007ffe0ff */
[----:B------:R-:W-:-:S04]  /*0180*/  IMAD R9, R9, R8, RZ ;  /* 0x0000000809097224 */ /* 0x000fc800078e02ff */
[----:B------:R-:W-:Y:S01]  /*0190*/  IMAD.HI.U32 R5, R5, R9, R4 ;  /* 0x0000000905057227 */ /* 0x000fe200078e0004 */
[----:B------:R-:W-:Y:S02]  /*01a0*/  MOV R9, R10 ;  /* 0x0000000a00097202 */ /* 0x000fe40000000f00 */
[----:B------:R-:W-:-:S03]  /*01b0*/  LOP3.LUT R4, R0, R3, RZ, 0x3c, !PT ;  /* 0x0000000300047212 */ /* 0x000fc600078e3cff */
[----:B------:R-:W-:Y:S01]  /*01c0*/  IMAD.HI.U32 R5, R5, R9, RZ ;  /* 0x0000000905057227 */ /* 0x000fe200078e00ff */
[----:B------:R-:W-:-:S04]  /*01d0*/  ISETP.GE.AND P1, PT, R4, RZ, PT ;  /* 0x000000ff0400720c */ /* 0x000fc80003f26270 */
[----:B------:R-:W-:-:S05]  /*01e0*/  IADD3 R7, PT, PT, -R5, RZ, RZ ;  /* 0x000000ff05077210 */ /* 0x000fca0007ffe1ff */
[----:B------:R-:W-:-:S05]  /*01f0*/  IMAD R7, R8, R7, R9 ;  /* 0x0000000708077224 */ /* 0x000fca00078e0209 */
[----:B------:R-:W-:-:S13]  /*0200*/  ISETP.GT.U32.AND P2, PT, R8, R7, PT ;  /* 0x000000070800720c */ /* 0x000fda0003f44070 */
[----:B------:R-:W-:Y:S01]  /*0210*/  @!P2 IMAD.IADD R7, R7, 0x1, -R8 ;  /* 0x000000010707a824 */ /* 0x000fe200078e0a08 */
[----:B------:R-:W-:Y:S02]  /*0220*/  @!P2 IADD3 R5, PT, PT, R5, 0x1, RZ ;  /* 0x000000010505a810 */ /* 0x000fe40007ffe0ff */
[----:B------:R-:W-:Y:S02]  /*0230*/  ISETP.NE.AND P2, PT, R3, RZ, PT ;  /* 0x000000ff0300720c */ /* 0x000fe40003f45270 */
[----:B------:R-:W-:-:S13]  /*0240*/  ISETP.GE.U32.AND P0, PT, R7, R8, PT ;  /* 0x000000080700720c */ /* 0x000fda0003f06070 */
[----:B------:R-:W-:-:S05]  /*0250*/  @P0 IADD3 R5, PT, PT, R5, 0x1, RZ ;  /* 0x0000000105050810 */ /* 0x000fca0007ffe0ff */
[----:B------:R-:W-:Y:S02]  /*0260*/  IMAD.MOV.U32 R9, RZ, RZ, R5 ;  /* 0x000000ffff097224 */ /* 0x000fe400078e0005 */
[----:B------:R-:W1:Y:S03]  /*0270*/  LDC.64 R4, c[0x0][0x380] ;  /* 0x0000e000ff047b82 */ /* 0x000e660000000a00 */
[----:B------:R-:W-:Y:S02]  /*0280*/  @!P1 IADD3 R9, PT, PT, -R9, RZ, RZ ;  /* 0x000000ff09099210 */ /* 0x000fe40007ffe1ff */
[----:B------:R-:W-:-:S04]  /*0290*/  @!P2 LOP3.LUT R9, RZ, R3, RZ, 0x33, !PT ;  /* 0x00000003ff09a212 */ /* 0x000fc800078e33ff */
[----:B------:R-:W-:-:S05]  /*02a0*/  IADD3 R7, PT, PT, -R9, RZ, RZ ;  /* 0x000000ff09077210 */ /* 0x000fca0007ffe1ff */
[C---:B------:R-:W-:Y:S02]  /*02b0*/  IMAD R7, R3.reuse, R7, R0 ;  /* 0x0000000703077224 */ /* 0x040fe400078e0200 */
[----:B------:R-:W-:Y:S02]  /*02c0*/  IMAD R0, R3, UR6, RZ ;  /* 0x0000000603007c24 */ /* 0x000fe4000f8e02ff */
[----:B------:R-:W-:Y:S02]  /*02d0*/  IMAD R8, R7, UR6, R6 ;  /* 0x0000000607087c24 */ /* 0x000fe4000f8e0206 */
[----:B------:R-:W2:Y:S02]  /*02e0*/  LDC.64 R6, c[0x0][0x388] ;  /* 0x0000e200ff067b82 */ /* 0x000ea40000000a00 */
[----:B------:R-:W-:-:S04]  /*02f0*/  IMAD R3, R9, R0, R8 ;  /* 0x0000000009037224 */ /* 0x000fc800078e0208 */
[----:B-1----:R-:W-:-:S06]  /*0300*/  IMAD.WIDE R4, R3, 0x4, R4 ;  /* 0x0000000403047825 */ /* 0x002fcc00078e0204 */
[----:B0-----:R-:W3:Y:S01]  /*0310*/  LDG.E R5, desc[UR4][R4.64] ;  /* 0x0000000404057981 */ /* 0x001ee2000c1e1900 */
[----:B------:R-:W-:-:S04]  /*0320*/  IMAD R3, R8, R2, R9 ;  /* 0x0000000208037224 */ /* 0x000fc800078e0209 */
[----:B--2---:R-:W-:-:S05]  /*0330*/  IMAD.WIDE R2, R3, 0x4, R6 ;  /* 0x0000000403027825 */ /* 0x004fca00078e0206 */
[----:B---3--:R-:W-:Y:S01]  /*0340*/  STG.E desc[UR4][R2.64], R5 ;  /* 0x0000000502007986 */ /* 0x008fe2000c101904 */
[----:B------:R-:W-:Y:S05]  /*0350*/  EXIT ;  /* 0x000000000000794d */ /* 0x000fea0003800000 */
.L_x_0:
[----:B------:R-:W-:-:S00]  /*0360*/  BRA `(.L_x_0) ;  /* 0xfffffffc00fc7947 */ /* 0x000fc0000383ffff */
[----:B------:R-:W-:-:S00]  /*0370*/  NOP ;  /* 0x0000000000007918 */ /* 0x000fc00000000000 */
        /* <DEDUP_REMOVED lines=8> */
.L_x_1:


//--------------------- .nv.shared.reserved.0     --------------------------
	.section	.nv.shared.reserved.0,"aw",@nobits
	.weak		__nv_reservedSMEM_offset_0_alias
	.size		__nv_reservedSMEM_offset_0_alias, 0, 64
	.other		__nv_reservedSMEM_offset_0_alias,@"STO_CUDA_RESERVED_SHARED STV_DEFAULT"
__nv_reservedSMEM_offset_0_alias:
	.zero		0
	.zero		64


//--------------------- .nv.constant0._Z10chw_to_hwcPfS_iii --------------------------
	.section	.nv.constant0._Z10chw_to_hwcPfS_iii,"a",@progbits
	.sectionflags	@""
	.align	4
.nv.constant0._Z10chw_to_hwcPfS_iii:
	.zero		924


//--------------------- SYMBOLS --------------------------

	.type		.nv.reservedSmem.offset0,@object
	.size		.nv.reservedSmem.offset0,0x4
